//
// Generated by NVIDIA NVVM Compiler
//
// Compiler Build ID: CL-36424714
// Cuda compilation tools, release 13.0, V13.0.88
// Based on NVVM 20.0.0
//

.version 9.0
.target sm_100
.address_size 64


.entry _Z11matMultCUDAPKfS0_PfiPlPKi(
	.param .u64 .ptr .align 1 _Z11matMultCUDAPKfS0_PfiPlPKi_param_0,
	.param .u64 .ptr .align 1 _Z11matMultCUDAPKfS0_PfiPlPKi_param_1,
	.param .u64 .ptr .align 1 _Z11matMultCUDAPKfS0_PfiPlPKi_param_2,
	.param .u32 _Z11matMultCUDAPKfS0_PfiPlPKi_param_3,
	.param .u64 .ptr .align 1 _Z11matMultCUDAPKfS0_PfiPlPKi_param_4,
	.param .u64 .ptr .align 1 _Z11matMultCUDAPKfS0_PfiPlPKi_param_5
)
{
	.reg .pred 	%p<14>;
	.reg .b32 	%r<73>;
	.reg .b32 	%f<133>;
	.reg .b64 	%rd<77>;

	ld.param.u64 	%rd12, [_Z11matMultCUDAPKfS0_PfiPlPKi_param_0];
	ld.param.u64 	%rd13, [_Z11matMultCUDAPKfS0_PfiPlPKi_param_1];
	ld.param.u32 	%r40, [_Z11matMultCUDAPKfS0_PfiPlPKi_param_3];
	ld.param.u64 	%rd14, [_Z11matMultCUDAPKfS0_PfiPlPKi_param_4];
	cvta.to.global.u64 	%rd1, %rd13;
	cvta.to.global.u64 	%rd2, %rd12;
	cvta.to.global.u64 	%rd3, %rd14;
	mov.u32 	%r1, %tid.x;
	mov.u32 	%r2, %ctaid.x;
	shl.b32 	%r41, %r2, 8;
	add.s32 	%r42, %r41, %r1;
	div.s32 	%r3, %r42, %r40;
	mul.lo.s32 	%r43, %r3, %r40;
	sub.s32 	%r4, %r42, %r43;
	setp.ne.s32 	%p1, %r1, 0;
	@%p1 bra 	$L__BB0_2;
	// begin inline asm
	mov.u64 	%rd15, %clock64;
	// end inline asm
	mul.wide.u32 	%rd16, %r2, 8;
	add.s64 	%rd17, %rd3, %rd16;
	st.global.u64 	[%rd17], %rd15;
$L__BB0_2:
	setp.ge.s32 	%p2, %r3, %r40;
	setp.lt.s32 	%p3, %r40, 0;
	or.pred  	%p4, %p3, %p2;
	@%p4 bra 	$L__BB0_15;
	max.u32 	%r6, %r40, 1;
	setp.lt.u32 	%p5, %r40, 8;
	mov.b32 	%r71, 0;
	mov.f32 	%f124, 0f00000000;
	mov.f32 	%f132, %f124;
	@%p5 bra 	$L__BB0_6;
	and.b32  	%r45, %r6, 2147483640;
	neg.s32 	%r69, %r45;
	add.s32 	%r68, %r4, %r40;
	shl.b32 	%r9, %r40, 3;
	shl.b32 	%r46, %r40, 1;
	add.s32 	%r67, %r4, %r46;
	mad.lo.s32 	%r66, %r40, 3, %r4;
	shl.b32 	%r47, %r40, 2;
	add.s32 	%r65, %r4, %r47;
	mad.lo.s32 	%r64, %r40, 5, %r4;
	mad.lo.s32 	%r63, %r40, 6, %r4;
	mad.lo.s32 	%r62, %r40, 7, %r4;
	mul.wide.u32 	%rd18, %r4, 4;
	add.s64 	%rd76, %rd1, %rd18;
	mul.wide.u32 	%rd19, %r43, 4;
	add.s64 	%rd20, %rd19, %rd2;
	add.s64 	%rd75, %rd20, 16;
	mov.f32 	%f124, 0f00000000;
	mul.wide.u32 	%rd35, %r9, 4;
$L__BB0_5:
	.pragma "nounroll";
	and.b32  	%r71, %r6, 2147483640;
	ld.global.f32 	%f23, [%rd75+-16];
	ld.global.f32 	%f24, [%rd76];
	mul.f32 	%f25, %f23, %f24;
	sub.f32 	%f26, %f124, %f25;
	sub.f32 	%f27, %f132, %f26;
	sub.f32 	%f28, %f27, %f132;
	add.f32 	%f29, %f26, %f28;
	ld.global.f32 	%f30, [%rd75+-12];
	mul.wide.u32 	%rd21, %r68, 4;
	add.s64 	%rd22, %rd1, %rd21;
	ld.global.f32 	%f31, [%rd22];
	mul.f32 	%f32, %f30, %f31;
	sub.f32 	%f33, %f29, %f32;
	sub.f32 	%f34, %f27, %f33;
	sub.f32 	%f35, %f34, %f27;
	add.f32 	%f36, %f33, %f35;
	ld.global.f32 	%f37, [%rd75+-8];
	mul.wide.u32 	%rd23, %r67, 4;
	add.s64 	%rd24, %rd1, %rd23;
	ld.global.f32 	%f38, [%rd24];
	mul.f32 	%f39, %f37, %f38;
	sub.f32 	%f40, %f36, %f39;
	sub.f32 	%f41, %f34, %f40;
	sub.f32 	%f42, %f41, %f34;
	add.f32 	%f43, %f40, %f42;
	ld.global.f32 	%f44, [%rd75+-4];
	mul.wide.u32 	%rd25, %r66, 4;
	add.s64 	%rd26, %rd1, %rd25;
	ld.global.f32 	%f45, [%rd26];
	mul.f32 	%f46, %f44, %f45;
	sub.f32 	%f47, %f43, %f46;
	sub.f32 	%f48, %f41, %f47;
	sub.f32 	%f49, %f48, %f41;
	add.f32 	%f50, %f47, %f49;
	ld.global.f32 	%f51, [%rd75];
	mul.wide.u32 	%rd27, %r65, 4;
	add.s64 	%rd28, %rd1, %rd27;
	ld.global.f32 	%f52, [%rd28];
	mul.f32 	%f53, %f51, %f52;
	sub.f32 	%f54, %f50, %f53;
	sub.f32 	%f55, %f48, %f54;
	sub.f32 	%f56, %f55, %f48;
	add.f32 	%f57, %f54, %f56;
	ld.global.f32 	%f58, [%rd75+4];
	mul.wide.u32 	%rd29, %r64, 4;
	add.s64 	%rd30, %rd1, %rd29;
	ld.global.f32 	%f59, [%rd30];
	mul.f32 	%f60, %f58, %f59;
	sub.f32 	%f61, %f57, %f60;
	sub.f32 	%f62, %f55, %f61;
	sub.f32 	%f63, %f62, %f55;
	add.f32 	%f64, %f61, %f63;
	ld.global.f32 	%f65, [%rd75+8];
	mul.wide.u32 	%rd31, %r63, 4;
	add.s64 	%rd32, %rd1, %rd31;
	ld.global.f32 	%f66, [%rd32];
	mul.f32 	%f67, %f65, %f66;
	sub.f32 	%f68, %f64, %f67;
	sub.f32 	%f69, %f62, %f68;
	sub.f32 	%f70, %f69, %f62;
	add.f32 	%f71, %f68, %f70;
	ld.global.f32 	%f72, [%rd75+12];
	mul.wide.u32 	%rd33, %r62, 4;
	add.s64 	%rd34, %rd1, %rd33;
	ld.global.f32 	%f73, [%rd34];
	mul.f32 	%f74, %f72, %f73;
	sub.f32 	%f75, %f71, %f74;
	sub.f32 	%f132, %f69, %f75;
	sub.f32 	%f76, %f132, %f69;
	add.f32 	%f124, %f75, %f76;
	add.s32 	%r69, %r69, 8;
	add.s32 	%r68, %r68, %r9;
	add.s32 	%r67, %r67, %r9;
	add.s32 	%r66, %r66, %r9;
	add.s32 	%r65, %r65, %r9;
	add.s32 	%r64, %r64, %r9;
	add.s32 	%r63, %r63, %r9;
	add.s32 	%r62, %r62, %r9;
	add.s64 	%rd76, %rd76, %rd35;
	add.s64 	%rd75, %rd75, 32;
	setp.ne.s32 	%p6, %r69, 0;
	@%p6 bra 	$L__BB0_5;
$L__BB0_6:
	and.b32  	%r34, %r6, 7;
	setp.eq.s32 	%p7, %r34, 0;
	@%p7 bra 	$L__BB0_14;
	and.b32  	%r35, %r6, 3;
	setp.lt.u32 	%p8, %r34, 4;
	@%p8 bra 	$L__BB0_9;
	add.s32 	%r48, %r71, %r43;
	mul.wide.u32 	%rd36, %r48, 4;
	add.s64 	%rd37, %rd2, %rd36;
	ld.global.f32 	%f78, [%rd37];
	mad.lo.s32 	%r49, %r71, %r40, %r4;
	mul.wide.u32 	%rd38, %r49, 4;
	add.s64 	%rd39, %rd1, %rd38;
	ld.global.f32 	%f79, [%rd39];
	mul.f32 	%f80, %f78, %f79;
	sub.f32 	%f81, %f124, %f80;
	sub.f32 	%f82, %f132, %f81;
	sub.f32 	%f83, %f82, %f132;
	add.f32 	%f84, %f81, %f83;
	cvt.u64.u32 	%rd40, %r43;
	cvt.u64.u32 	%rd41, %r71;
	add.s64 	%rd42, %rd41, %rd40;
	shl.b64 	%rd43, %rd42, 2;
	add.s64 	%rd44, %rd2, %rd43;
	ld.global.f32 	%f85, [%rd44+4];
	add.s32 	%r50, %r49, %r40;
	mul.wide.u32 	%rd45, %r50, 4;
	add.s64 	%rd46, %rd1, %rd45;
	ld.global.f32 	%f86, [%rd46];
	mul.f32 	%f87, %f85, %f86;
	sub.f32 	%f88, %f84, %f87;
	sub.f32 	%f89, %f82, %f88;
	sub.f32 	%f90, %f89, %f82;
	add.f32 	%f91, %f88, %f90;
	ld.global.f32 	%f92, [%rd44+8];
	add.s32 	%r51, %r50, %r40;
	mul.wide.u32 	%rd47, %r51, 4;
	add.s64 	%rd48, %rd1, %rd47;
	ld.global.f32 	%f93, [%rd48];
	mul.f32 	%f94, %f92, %f93;
	sub.f32 	%f95, %f91, %f94;
	sub.f32 	%f96, %f89, %f95;
	sub.f32 	%f97, %f96, %f89;
	add.f32 	%f98, %f95, %f97;
	ld.global.f32 	%f99, [%rd44+12];
	add.s32 	%r52, %r51, %r40;
	mul.wide.u32 	%rd49, %r52, 4;
	add.s64 	%rd50, %rd1, %rd49;
	ld.global.f32 	%f100, [%rd50];
	mul.f32 	%f101, %f99, %f100;
	sub.f32 	%f102, %f98, %f101;
	sub.f32 	%f132, %f96, %f102;
	sub.f32 	%f103, %f132, %f96;
	add.f32 	%f124, %f102, %f103;
	add.s32 	%r71, %r71, 4;
$L__BB0_9:
	setp.eq.s32 	%p9, %r35, 0;
	@%p9 bra 	$L__BB0_14;
	setp.eq.s32 	%p10, %r35, 1;
	@%p10 bra 	$L__BB0_12;
	add.s32 	%r53, %r71, %r43;
	mul.wide.u32 	%rd51, %r53, 4;
	add.s64 	%rd52, %rd2, %rd51;
	ld.global.f32 	%f105, [%rd52];
	mad.lo.s32 	%r54, %r71, %r40, %r4;
	mul.wide.u32 	%rd53, %r54, 4;
	add.s64 	%rd54, %rd1, %rd53;
	ld.global.f32 	%f106, [%rd54];
	mul.f32 	%f107, %f105, %f106;
	sub.f32 	%f108, %f124, %f107;
	sub.f32 	%f109, %f132, %f108;
	sub.f32 	%f110, %f109, %f132;
	add.f32 	%f111, %f108, %f110;
	cvt.u64.u32 	%rd55, %r43;
	cvt.u64.u32 	%rd56, %r71;
	add.s64 	%rd57, %rd56, %rd55;
	shl.b64 	%rd58, %rd57, 2;
	add.s64 	%rd59, %rd2, %rd58;
	ld.global.f32 	%f112, [%rd59+4];
	add.s32 	%r55, %r54, %r40;
	mul.wide.u32 	%rd60, %r55, 4;
	add.s64 	%rd61, %rd1, %rd60;
	ld.global.f32 	%f113, [%rd61];
	mul.f32 	%f114, %f112, %f113;
	sub.f32 	%f115, %f111, %f114;
	sub.f32 	%f132, %f109, %f115;
	sub.f32 	%f116, %f132, %f109;
	add.f32 	%f124, %f115, %f116;
	add.s32 	%r71, %r71, 2;
$L__BB0_12:
	and.b32  	%r56, %r6, 1;
	setp.eq.b32 	%p11, %r56, 1;
	not.pred 	%p12, %p11;
	@%p12 bra 	$L__BB0_14;
	add.s32 	%r57, %r71, %r43;
	mul.wide.u32 	%rd62, %r57, 4;
	add.s64 	%rd63, %rd2, %rd62;
	ld.global.f32 	%f117, [%rd63];
	mad.lo.s32 	%r58, %r71, %r40, %r4;
	mul.wide.u32 	%rd64, %r58, 4;
	add.s64 	%rd65, %rd1, %rd64;
	ld.global.f32 	%f118, [%rd65];
	mul.f32 	%f119, %f117, %f118;
	sub.f32 	%f120, %f124, %f119;
	sub.f32 	%f132, %f132, %f120;
$L__BB0_14:
	ld.param.u64 	%rd73, [_Z11matMultCUDAPKfS0_PfiPlPKi_param_2];
	add.s32 	%r59, %r43, %r4;
	cvta.to.global.u64 	%rd66, %rd73;
	mul.wide.u32 	%rd67, %r59, 4;
	add.s64 	%rd68, %rd66, %rd67;
	st.global.f32 	[%rd68], %f132;
$L__BB0_15:
	setp.ne.s32 	%p13, %r1, 0;
	@%p13 bra 	$L__BB0_17;
	ld.param.u64 	%rd74, [_Z11matMultCUDAPKfS0_PfiPlPKi_param_5];
	// begin inline asm
	mov.u64 	%rd69, %clock64;
	// end inline asm
	cvta.to.global.u64 	%rd70, %rd74;
	ld.global.u32 	%r60, [%rd70];
	add.s32 	%r61, %r60, %r2;
	mul.wide.s32 	%rd71, %r61, 8;
	add.s64 	%rd72, %rd3, %rd71;
	st.global.u64 	[%rd72], %rd69;
$L__BB0_17:
	ret;

}


// ===== COMPILED SASS (sm_100) =====

	.target	sm_100

	.elftype	@"ET_EXEC"


//--------------------- .note.nv.tkinfo           --------------------------
	.section	.note.nv.tkinfo,"",@"SHT_NOTE"
	.sectionflags	@"SHF_NOTE_NV_TKINFO"
	.tkinfo
        /*0018*/ 	.word	0x00000002
        /*0030*/ 	.string	""
        /*0030*/ 	.string	"ptxas"
        /*0030*/ 	.string	"Cuda compilation tools, release 13.0, V13.0.88"
        /*0030*/ 	.string	"Build cuda_13.0.r13.0/compiler.36424714_0"
        /*0030*/ 	.string	"-arch sm_100 -m 64 "



//--------------------- .note.nv.cuinfo           --------------------------
	.section	.note.nv.cuinfo,"",@"SHT_NOTE"
	.sectionflags	@"SHF_NOTE_NV_CUINFO"
        /*0018*/ 	.short	0x0002
        /*001a*/ 	.short	0x0064
        /*001c*/ 	.short	0x0082
	.zero		2


//--------------------- .nv.info                  --------------------------
	.section	.nv.info,"",@"SHT_CUDA_INFO"
	.align	4


	//----- nvinfo : EIATTR_REGCOUNT
	.align		4
        /*0000*/ 	.byte	0x04, 0x2f
        /*0002*/ 	.short	(.L_1 - .L_0)
	.align		4
.L_0:
        /*0004*/ 	.word	index@(_Z11matMultCUDAPKfS0_PfiPlPKi)
        /*0008*/ 	.word	0x00000020


	//----- nvinfo : EIATTR_FRAME_SIZE
	.align		4
.L_1:
        /*000c*/ 	.byte	0x04, 0x11
        /*000e*/ 	.short	(.L_3 - .L_2)
	.align		4
.L_2:
        /*0010*/ 	.word	index@(_Z11matMultCUDAPKfS0_PfiPlPKi)
        /*0014*/ 	.word	0x00000000


	//----- nvinfo : EIATTR_MIN_STACK_SIZE
	.align		4
.L_3:
        /*0018*/ 	.byte	0x04, 0x12
        /*001a*/ 	.short	(.L_5 - .L_4)
	.align		4
.L_4:
        /*001c*/ 	.word	index@(_Z11matMultCUDAPKfS0_PfiPlPKi)
        /*0020*/ 	.word	0x00000000
.L_5:


//--------------------- .nv.compat                --------------------------
	.section	.nv.compat,"",@"SHT_CUDA_COMPAT_INFO"
	.align	4
        /*0000*/ 	.byte	0x02, 0x09, 0x00, 0x00, 0x02, 0x02, 0x01, 0x00, 0x02, 0x05, 0x05, 0x00, 0x03, 0x07, 0x01, 0x01
        /*0010*/ 	.byte	0x02, 0x03, 0x00, 0x00, 0x02, 0x06, 0x01, 0x00, 0x04, 0x0b, 0x08, 0x00, 0x09, 0x00, 0x00, 0x00
        /*0020*/ 	.byte	0x00, 0x00, 0x00, 0x00


//--------------------- .nv.info._Z11matMultCUDAPKfS0_PfiPlPKi --------------------------
	.section	.nv.info._Z11matMultCUDAPKfS0_PfiPlPKi,"",@"SHT_CUDA_INFO"
	.sectionflags	@""
	.align	4


	//----- nvinfo : EIATTR_CUDA_API_VERSION
	.align		4
        /*0000*/ 	.byte	0x04, 0x37
        /*0002*/ 	.short	(.L_7 - .L_6)
.L_6:
        /*0004*/ 	.word	0x00000082


	//----- nvinfo : EIATTR_KPARAM_INFO
	.align		4
.L_7:
        /*0008*/ 	.byte	0x04, 0x17
        /*000a*/ 	.short	(.L_9 - .L_8)
.L_8:
        /*000c*/ 	.word	0x00000000
        /*0010*/ 	.short	0x0005
        /*0012*/ 	.short	0x0028
        /*0014*/ 	.byte	0x00, 0xf5, 0x21, 0x00


	//----- nvinfo : EIATTR_KPARAM_INFO
	.align		4
.L_9:
        /*0018*/ 	.byte	0x04, 0x17
        /*001a*/ 	.short	(.L_11 - .L_10)
.L_10:
        /*001c*/ 	.word	0x00000000
        /*0020*/ 	.short	0x0004
        /*0022*/ 	.short	0x0020
        /*0024*/ 	.byte	0x00, 0xf5, 0x21, 0x00


	//----- nvinfo : EIATTR_KPARAM_INFO
	.align		4
.L_11:
        /*0028*/ 	.byte	0x04, 0x17
        /*002a*/ 	.short	(.L_13 - .L_12)
.L_12:
        /*002c*/ 	.word	0x00000000
        /*0030*/ 	.short	0x0003
        /*0032*/ 	.short	0x0018
        /*0034*/ 	.byte	0x00, 0xf0, 0x11, 0x00


	//----- nvinfo : EIATTR_KPARAM_INFO
	.align		4
.L_13:
        /*0038*/ 	.byte	0x04, 0x17
        /*003a*/ 	.short	(.L_15 - .L_14)
.L_14:
        /*003c*/ 	.word	0x00000000
        /*0040*/ 	.short	0x0002
        /*0042*/ 	.short	0x0010
        /*0044*/ 	.byte	0x00, 0xf5, 0x21, 0x00


	//----- nvinfo : EIATTR_KPARAM_INFO
	.align		4
.L_15:
        /*0048*/ 	.byte	0x04, 0x17
        /*004a*/ 	.short	(.L_17 - .L_16)
.L_16:
        /*004c*/ 	.word	0x00000000
        /*0050*/ 	.short	0x0001
        /*0052*/ 	.short	0x0008
        /*0054*/ 	.byte	0x00, 0xf5, 0x21, 0x00


	//----- nvinfo : EIATTR_KPARAM_INFO
	.align		4
.L_17:
        /*0058*/ 	.byte	0x04, 0x17
        /*005a*/ 	.short	(.L_19 - .L_18)
.L_18:
        /*005c*/ 	.word	0x00000000
        /*0060*/ 	.short	0x0000
        /*0062*/ 	.short	0x0000
        /*0064*/ 	.byte	0x00, 0xf5, 0x21, 0x00


	//----- nvinfo : EIATTR_SPARSE_MMA_MASK
	.align		4
.L_19:
        /*0068*/ 	.byte	0x03, 0x50
        /*006a*/ 	.short	0x0000


	//----- nvinfo : EIATTR_MAXREG_COUNT
	.align		4
        /*006c*/ 	.byte	0x03, 0x1b
        /*006e*/ 	.short	0x00ff


	//----- nvinfo : EIATTR_MERCURY_ISA_VERSION
	.align		4
        /*0070*/ 	.byte	0x03, 0x5f
        /*0072*/ 	.short	0x0101


	//----- nvinfo : EIATTR_VRC_CTA_INIT_COUNT
	.align		4
        /*0074*/ 	.byte	0x02, 0x4a
	.zero		1
	.zero		1


	//----- nvinfo : EIATTR_EXIT_INSTR_OFFSETS
	.align		4
        /*0078*/ 	.byte	0x04, 0x1c
        /*007a*/ 	.short	(.L_21 - .L_20)


	//   ....[0]....
.L_20:
        /*007c*/ 	.word	0x00000e20


	//   ....[1]....
        /*0080*/ 	.word	0x00000ea0


	//----- nvinfo : EIATTR_CRS_STACK_SIZE
	.align		4
.L_21:
        /*0084*/ 	.byte	0x04, 0x1e
        /*0086*/ 	.short	(.L_23 - .L_22)
.L_22:
        /*0088*/ 	.word	0x00000000


	//----- nvinfo : EIATTR_CBANK_PARAM_SIZE
	.align		4
.L_23:
        /*008c*/ 	.byte	0x03, 0x19
        /*008e*/ 	.short	0x0030


	//----- nvinfo : EIATTR_PARAM_CBANK
	.align		4
        /*0090*/ 	.byte	0x04, 0x0a
        /*0092*/ 	.short	(.L_25 - .L_24)
	.align		4
.L_24:
        /*0094*/ 	.word	index@(.nv.constant0._Z11matMultCUDAPKfS0_PfiPlPKi)
        /*0098*/ 	.short	0x0380
        /*009a*/ 	.short	0x0030


	//----- nvinfo : EIATTR_SW_WAR
	.align		4
.L_25:
        /*009c*/ 	.byte	0x04, 0x36
        /*009e*/ 	.short	(.L_27 - .L_26)
.L_26:
        /*00a0*/ 	.word	0x00000008
.L_27:


//--------------------- .nv.callgraph             --------------------------
	.section	.nv.callgraph,"",@"SHT_CUDA_CALLGRAPH"
	.align	4
	.sectionentsize	8
	.align		4
        /*0000*/ 	.word	0x00000000
	.align		4
        /*0004*/ 	.word	0xffffffff
	.align		4
        /*0008*/ 	.word	0x00000000
	.align		4
        /*000c*/ 	.word	0xfffffffe
	.align		4
        /*0010*/ 	.word	0x00000000
	.align		4
        /*0014*/ 	.word	0xfffffffd
	.align		4
        /*0018*/ 	.word	0x00000000
	.align		4
        /*001c*/ 	.word	0xfffffffc


//--------------------- .text._Z11matMultCUDAPKfS0_PfiPlPKi --------------------------
	.section	.text._Z11matMultCUDAPKfS0_PfiPlPKi,"ax",@progbits
	.align	128
.text._Z11matMultCUDAPKfS0_PfiPlPKi:
        .type           _Z11matMultCUDAPKfS0_PfiPlPKi,@function
        .size           _Z11matMultCUDAPKfS0_PfiPlPKi,(.L_x_8 - _Z11matMultCUDAPKfS0_PfiPlPKi)
        .other          _Z11matMultCUDAPKfS0_PfiPlPKi,@"STO_CUDA_ENTRY STV_DEFAULT"
_Z11matMultCUDAPKfS0_PfiPlPKi:
[----:B------:R-:W-:Y:S08]  /*0000*/  LDC R1, c[0x0][0x37c] ;  /* 0x0000df00ff017b82 */ /* 0x000ff00000000800 */
[----:B------:R-:W0:Y:S01]  /*0010*/  LDC R0, c[0x0][0x398] ;  /* 0x0000e600ff007b82 */ /* 0x000e220000000800 */
[----:B------:R-:W1:Y:S01]  /*0020*/  S2R R7, SR_TID.X ;  /* 0x0000000000077919 */ /* 0x000e620000002100 */
[----:B------:R-:W2:Y:S01]  /*0030*/  LDCU.64 UR4, c[0x0][0x358] ;  /* 0x00006b00ff0477ac */ /* 0x000ea20008000a00 */
[----:B------:R-:W1:Y:S01]  /*0040*/  S2R R2, SR_CTAID.X ;  /* 0x0000000000027919 */ /* 0x000e620000002500 */
[----:B0-----:R-:W-:-:S04]  /*0050*/  IABS R9, R0 ;  /* 0x0000000000097213 */ /* 0x001fc80000000000 */
[----:B------:R-:W0:Y:S01]  /*0060*/  I2F.RP R6, R9 ;  /* 0x0000000900067306 */ /* 0x000e220000209400 */
[----:B-1----:R-:W-:-:S07]  /*0070*/  LEA R3, R2, R7, 0x8 ;  /* 0x0000000702037211 */ /* 0x002fce00078e40ff */
[----:B0-----:R-:W0:Y:S02]  /*0080*/  MUFU.RCP R6, R6 ;  /* 0x0000000600067308 */ /* 0x001e240000001000 */
[----:B0-----:R-:W-:Y:S02]  /*0090*/  IADD3 R4, PT, PT, R6, 0xffffffe, RZ ;  /* 0x0ffffffe06047810 */ /* 0x001fe40007ffe0ff */
[----:B------:R-:W-:-:S04]  /*00a0*/  IABS R6, R3 ;  /* 0x0000000300067213 */ /* 0x000fc80000000000 */
[----:B------:R0:W1:Y:S02]  /*00b0*/  F2I.FTZ.U32.TRUNC.NTZ R5, R4 ;  /* 0x0000000400057305 */ /* 0x000064000021f000 */
[----:B0-----:R-:W-:Y:S01]  /*00c0*/  HFMA2 R4, -RZ, RZ, 0, 0 ;  /* 0x00000000ff047431 */ /* 0x001fe200000001ff */
[----:B-1----:R-:W-:-:S05]  /*00d0*/  IADD3 R8, PT, PT, RZ, -R5, RZ ;  /* 0x80000005ff087210 */ /* 0x002fca0007ffe0ff */
[----:B------:R-:W-:-:S04]  /*00e0*/  IMAD R11, R8, R9, RZ ;  /* 0x00000009080b7224 */ /* 0x000fc800078e02ff */
[----:B------:R-:W-:-:S06]  /*00f0*/  IMAD.HI.U32 R5, R5, R11, R4 ;  /* 0x0000000b05057227 */ /* 0x000fcc00078e0004 */
[----:B------:R-:W-:-:S05]  /*0100*/  IMAD.HI.U32 R5, R5, R6, RZ ;  /* 0x0000000605057227 */ /* 0x000fca00078e00ff */
[----:B------:R-:W-:-:S05]  /*0110*/  IADD3 R8, PT, PT, -R5, RZ, RZ ;  /* 0x000000ff05087210 */ /* 0x000fca0007ffe1ff */
[----:B------:R-:W-:-:S05]  /*0120*/  IMAD R4, R9, R8, R6 ;  /* 0x0000000809047224 */ /* 0x000fca00078e0206 */
[----:B------:R-:W-:-:S13]  /*0130*/  ISETP.GT.U32.AND P2, PT, R9, R4, PT ;  /* 0x000000040900720c */ /* 0x000fda0003f44070 */
[-C--:B------:R-:W-:Y:S02]  /*0140*/  @!P2 IADD3 R4, PT, PT, R4, -R9.reuse, RZ ;  /* 0x800000090404a210 */ /* 0x080fe40007ffe0ff */
[----:B------:R-:W-:Y:S02]  /*0150*/  @!P2 IADD3 R5, PT, PT, R5, 0x1, RZ ;  /* 0x000000010505a810 */ /* 0x000fe40007ffe0ff */
[----:B------:R-:W-:Y:S02]  /*0160*/  ISETP.GE.U32.AND P1, PT, R4, R9, PT ;  /* 0x000000090400720c */ /* 0x000fe40003f26070 */
[----:B------:R-:W-:Y:S02]  /*0170*/  LOP3.LUT R4, R3, R0, RZ, 0x3c, !PT ;  /* 0x0000000003047212 */ /* 0x000fe400078e3cff */
[----:B------:R-:W-:Y:S02]  /*0180*/  ISETP.NE.AND P2, PT, R0, RZ, PT ;  /* 0x000000ff0000720c */ /* 0x000fe40003f45270 */
[----:B------:R-:W-:-:S07]  /*0190*/  ISETP.GE.AND P0, PT, R4, RZ, PT ;  /* 0x000000ff0400720c */ /* 0x000fce0003f06270 */
[----:B------:R-:W-:Y:S02]  /*01a0*/  @P1 IADD3 R5, PT, PT, R5, 0x1, RZ ;  /* 0x0000000105051810 */ /* 0x000fe40007ffe0ff */
[----:B------:R-:W-:Y:S02]  /*01b0*/  ISETP.NE.AND P1, PT, R7, RZ, PT ;  /* 0x000000ff0700720c */ /* 0x000fe40003f25270 */
[----:B------:R-:W-:-:S04]  /*01c0*/  MOV R9, R5 ;  /* 0x0000000500097202 */ /* 0x000fc80000000f00 */
[----:B------:R-:W-:Y:S02]  /*01d0*/  @!P0 IADD3 R9, PT, PT, -R9, RZ, RZ ;  /* 0x000000ff09098210 */ /* 0x000fe40007ffe1ff */
[----:B------:R-:W-:-:S05]  /*01e0*/  @!P2 LOP3.LUT R9, RZ, R0, RZ, 0x33, !PT ;  /* 0x00000000ff09a212 */ /* 0x000fca00078e33ff */
[----:B------:R-:W-:Y:S01]  /*01f0*/  @!P1 CS2R R6, SR_CLOCKLO ;  /* 0x0000000000069805 */ /* 0x000fe20000015000 */
[----:B------:R-:W0:Y:S01]  /*0200*/  @!P1 LDC.64 R4, c[0x0][0x3a0] ;  /* 0x0000e800ff049b82 */ /* 0x000e220000000a00 */
[----:B------:R-:W-:Y:S01]  /*0210*/  ISETP.GE.AND P0, PT, R9, R0, PT ;  /* 0x000000000900720c */ /* 0x000fe20003f06270 */
[----:B------:R-:W-:Y:S03]  /*0220*/  BSSY.RECONVERGENT B0, `(.L_x_0) ;  /* 0x00000bf000007945 */ /* 0x000fe60003800200 */
[----:B------:R-:W-:Y:S01]  /*0230*/  ISETP.LT.OR P0, PT, R0, RZ, P0 ;  /* 0x000000ff0000720c */ /* 0x000fe20000701670 */
[----:B0-----:R-:W-:-:S05]  /*0240*/  @!P1 IMAD.WIDE.U32 R4, R2, 0x8, R4 ;  /* 0x0000000802049825 */ /* 0x001fca00078e0004 */
[----:B--2---:R0:W-:Y:S07]  /*0250*/  @!P1 STG.E.64 desc[UR4][R4.64], R6 ;  /* 0x0000000604009986 */ /* 0x0041ee000c101b04 */
[----:B------:R-:W-:Y:S05]  /*0260*/  @P0 BRA `(.L_x_1) ;  /* 0x0000000800e80947 */ /* 0x000fea0003800000 */
[C---:B------:R-:W-:Y:S01]  /*0270*/  ISETP.GE.U32.AND P0, PT, R0.reuse, 0x8, PT ;  /* 0x000000080000780c */ /* 0x040fe20003f06070 */
[----:B0-----:R-:W-:Y:S02]  /*0280*/  IMAD R4, R9, R0, RZ ;  /* 0x0000000009047224 */ /* 0x001fe400078e02ff */
[----:B------:R-:W-:Y:S01]  /*0290*/  HFMA2 R17, -RZ, RZ, 0, 0 ;  /* 0x00000000ff117431 */ /* 0x000fe200000001ff */
[----:B------:R-:W-:Y:S02]  /*02a0*/  VIMNMX.U32 R5, PT, PT, R0, 0x1, !PT ;  /* 0x0000000100057848 */ /* 0x000fe40007fe0000 */
[----:B------:R-:W-:Y:S02]  /*02b0*/  CS2R R20, SRZ ;  /* 0x0000000000147805 */ /* 0x000fe4000001ff00 */
[----:B------:R-:W-:-:S05]  /*02c0*/  IADD3 R7, PT, PT, R3, -R4, RZ ;  /* 0x8000000403077210 */ /* 0x000fca0007ffe0ff */
[----:B------:R-:W-:Y:S05]  /*02d0*/  @!P0 BRA `(.L_x_2) ;  /* 0x0000000400588947 */ /* 0x000fea0003800000 */
[----:B------:R-:W0:Y:S01]  /*02e0*/  LDC.64 R8, c[0x0][0x380] ;  /* 0x0000e000ff087b82 */ /* 0x000e220000000a00 */
[C---:B------:R-:W-:Y:S01]  /*02f0*/  SHF.L.U32 R11, R0.reuse, 0x3, RZ ;  /* 0x00000003000b7819 */ /* 0x040fe200000006ff */
[C-C-:B------:R-:W-:Y:S01]  /*0300*/  IMAD R22, R0.reuse, 0x3, R7.reuse ;  /* 0x0000000300167824 */ /* 0x140fe200078e0207 */
[CC--:B------:R-:W-:Y:S01]  /*0310*/  LEA R10, R0.reuse, R7.reuse, 0x1 ;  /* 0x00000007000a7211 */ /* 0x0c0fe200078e08ff */
[C-C-:B------:R-:W-:Y:S01]  /*0320*/  IMAD R24, R0.reuse, 0x5, R7.reuse ;  /* 0x0000000500187824 */ /* 0x140fe200078e0207 */
[C---:B------:R-:W-:Y:S01]  /*0330*/  LEA R23, R0.reuse, R7, 0x2 ;  /* 0x0000000700177211 */ /* 0x040fe200078e10ff */
[C-C-:B------:R-:W-:Y:S01]  /*0340*/  IMAD R25, R0.reuse, 0x6, R7.reuse ;  /* 0x0000000600197824 */ /* 0x140fe200078e0207 */
[----:B------:R-:W-:Y:S01]  /*0350*/  MOV R21, RZ ;  /* 0x000000ff00157202 */ /* 0x000fe20000000f00 */
[----:B------:R-:W1:Y:S01]  /*0360*/  LDC.64 R14, c[0x0][0x388] ;  /* 0x0000e200ff0e7b82 */ /* 0x000e620000000a00 */
[----:B------:R-:W-:Y:S02]  /*0370*/  IMAD R26, R0, 0x7, R7 ;  /* 0x00000007001a7824 */ /* 0x000fe400078e0207 */
[----:B0-----:R-:W-:-:S03]  /*0380*/  IMAD.WIDE.U32 R8, R4, 0x4, R8 ;  /* 0x0000000404087825 */ /* 0x001fc600078e0008 */
[----:B------:R-:W-:Y:S02]  /*0390*/  IADD3 R12, P0, PT, R8, 0x10, RZ ;  /* 0x00000010080c7810 */ /* 0x000fe40007f1e0ff */
[----:B------:R-:W-:Y:S01]  /*03a0*/  LOP3.LUT R8, R5, 0x7ffffff8, RZ, 0xc0, !PT ;  /* 0x7ffffff805087812 */ /* 0x000fe200078ec0ff */
[C---:B-1----:R-:W-:Y:S01]  /*03b0*/  IMAD.WIDE.U32 R16, R7.reuse, 0x4, R14 ;  /* 0x0000000407107825 */ /* 0x042fe200078e000e */
[----:B------:R-:W-:Y:S02]  /*03c0*/  IADD3.X R13, PT, PT, RZ, R9, RZ, P0, !PT ;  /* 0x00000009ff0d7210 */ /* 0x000fe400007fe4ff */
[----:B------:R-:W-:Y:S02]  /*03d0*/  IADD3 R9, PT, PT, R7, R0, RZ ;  /* 0x0000000007097210 */ /* 0x000fe40007ffe0ff */
[----:B------:R-:W-:-:S07]  /*03e0*/  IADD3 R6, PT, PT, -R8, RZ, RZ ;  /* 0x000000ff08067210 */ /* 0x000fce0007ffe1ff */
.L_x_3:
[----:B------:R-:W2:Y:S04]  /*03f0*/  LDG.E R19, desc[UR4][R16.64] ;  /* 0x0000000410137981 */ /* 0x000ea8000c1e1900 */
[----:B------:R-:W2:Y:S04]  /*0400*/  LDG.E R18, desc[UR4][R12.64+-0x10] ;  /* 0xfffff0040c127981 */ /* 0x000ea8000c1e1900 */
[----:B------:R-:W3:Y:S01]  /*0410*/  LDG.E R29, desc[UR4][R12.64+-0xc] ;  /* 0xfffff4040c1d7981 */ /* 0x000ee2000c1e1900 */
[----:B--2---:R-:W-:Y:S01]  /*0420*/  FFMA R21, -R18, R19, R21 ;  /* 0x0000001312157223 */ /* 0x004fe20000000115 */
[----:B------:R-:W-:-:S06]  /*0430*/  IMAD.WIDE.U32 R18, R9, 0x4, R14 ;  /* 0x0000000409127825 */ /* 0x000fcc00078e000e */
[----:B------:R-:W3:Y:S01]  /*0440*/  LDG.E R18, desc[UR4][R18.64] ;  /* 0x0000000412127981 */ /* 0x000ee2000c1e1900 */
[----:B------:R-:W-:-:S04]  /*0450*/  FADD R27, -R21, R20 ;  /* 0x00000014151b7221 */ /* 0x000fc80000000100 */
[----:B------:R-:W-:-:S04]  /*0460*/  FADD R20, R27, -R20 ;  /* 0x800000141b147221 */ /* 0x000fc80000000000 */
[----:B------:R-:W-:-:S04]  /*0470*/  FADD R20, R21, R20 ;  /* 0x0000001415147221 */ /* 0x000fc80000000000 */
[----:B---3--:R-:W-:Y:S01]  /*0480*/  FFMA R29, -R29, R18, R20 ;  /* 0x000000121d1d7223 */ /* 0x008fe20000000114 */
[----:B------:R-:W-:Y:S01]  /*0490*/  IMAD.WIDE.U32 R20, R10, 0x4, R14 ;  /* 0x000000040a147825 */ /* 0x000fe200078e000e */
[----:B------:R-:W2:Y:S05]  /*04a0*/  LDG.E R18, desc[UR4][R12.64+-0x8] ;  /* 0xfffff8040c127981 */ /* 0x000eaa000c1e1900 */
[----:B------:R-:W2:Y:S01]  /*04b0*/  LDG.E R20, desc[UR4][R20.64] ;  /* 0x0000000414147981 */ /* 0x000ea2000c1e1900 */
[----:B------:R-:W-:-:S04]  /*04c0*/  FADD R28, R27, -R29 ;  /* 0x8000001d1b1c7221 */ /* 0x000fc80000000000 */
[----:B------:R-:W-:-:S04]  /*04d0*/  FADD R27, -R27, R28 ;  /* 0x0000001c1b1b7221 */ /* 0x000fc80000000100 */
[----:B------:R-:W-:-:S04]  /*04e0*/  FADD R29, R29, R27 ;  /* 0x0000001b1d1d7221 */ /* 0x000fc80000000000 */
[----:B--2---:R-:W-:Y:S01]  /*04f0*/  FFMA R29, -R18, R20, R29 ;  /* 0x00000014121d7223 */ /* 0x004fe2000000011d */
[----:B------:R-:W-:-:S06]  /*0500*/  IMAD.WIDE.U32 R18, R22, 0x4, R14 ;  /* 0x0000000416127825 */ /* 0x000fcc00078e000e */
[----:B------:R-:W2:Y:S04]  /*0510*/  LDG.E R19, desc[UR4][R18.64] ;  /* 0x0000000412137981 */ /* 0x000ea8000c1e1900 */
[----:B------:R-:W2:Y:S01]  /*0520*/  LDG.E R18, desc[UR4][R12.64+-0x4] ;  /* 0xfffffc040c127981 */ /* 0x000ea2000c1e1900 */
[----:B------:R-:W-:Y:S01]  /*0530*/  FADD R27, R28, -R29 ;  /* 0x8000001d1c1b7221 */ /* 0x000fe20000000000 */
[----:B------:R-:W-:-:S04]  /*0540*/  IMAD.WIDE.U32 R20, R23, 0x4, R14 ;  /* 0x0000000417147825 */ /* 0x000fc800078e000e */
[----:B------:R-:W-:Y:S02]  /*0550*/  FADD R28, -R28, R27 ;  /* 0x0000001b1c1c7221 */ /* 0x000fe40000000100 */
[----:B------:R-:W3:Y:S02]  /*0560*/  LDG.E R20, desc[UR4][R20.64] ;  /* 0x0000000414147981 */ /* 0x000ee4000c1e1900 */
[----:B------:R-:W-:-:S04]  /*0570*/  FADD R29, R29, R28 ;  /* 0x0000001c1d1d7221 */ /* 0x000fc80000000000 */
[----:B--2---:R-:W-:Y:S02]  /*0580*/  FFMA R29, -R18, R19, R29 ;  /* 0x00000013121d7223 */ /* 0x004fe4000000011d */
[----:B------:R-:W3:Y:S02]  /*0590*/  LDG.E R18, desc[UR4][R12.64] ;  /* 0x000000040c127981 */ /* 0x000ee4000c1e1900 */
[----:B------:R-:W-:-:S04]  /*05a0*/  FADD R28, R27, -R29 ;  /* 0x8000001d1b1c7221 */ /* 0x000fc80000000000 */
[----:B------:R-:W-:-:S04]  /*05b0*/  FADD R27, -R27, R28 ;  /* 0x0000001c1b1b7221 */ /* 0x000fc80000000100 */
[----:B------:R-:W-:-:S04]  /*05c0*/  FADD R29, R29, R27 ;  /* 0x0000001b1d1d7221 */ /* 0x000fc80000000000 */
[----:B---3--:R-:W-:Y:S01]  /*05d0*/  FFMA R29, -R18, R20, R29 ;  /* 0x00000014121d7223 */ /* 0x008fe2000000011d */
        /* <DEDUP_REMOVED lines=16> */
[----:B------:R0:W2:Y:S01]  /*06e0*/  LDG.E R19, desc[UR4][R12.64+0xc] ;  /* 0x00000c040c137981 */ /* 0x0000a2000c1e1900 */
[----:B------:R-:W-:Y:S01]  /*06f0*/  FADD R29, R28, -R27 ;  /* 0x8000001b1c1d7221 */ /* 0x000fe20000000000 */
[----:B------:R-:W-:-:S03]  /*0700*/  IADD3 R6, PT, PT, R6, 0x8, RZ ;  /* 0x0000000806067810 */ /* 0x000fc60007ffe0ff */
[----:B------:R-:W-:Y:S01]  /*0710*/  FADD R28, -R28, R29 ;  /* 0x0000001d1c1c7221 */ /* 0x000fe20000000100 */
[----:B0-----:R-:W-:-:S03]  /*0720*/  IADD3 R12, P0, PT, R12, 0x20, RZ ;  /* 0x000000200c0c7810 */ /* 0x001fc60007f1e0ff */
[----:B------:R-:W-:Y:S01]  /*0730*/  FADD R28, R27, R28 ;  /* 0x0000001c1b1c7221 */ /* 0x000fe20000000000 */
[----:B------:R-:W-:Y:S02]  /*0740*/  IADD3.X R13, PT, PT, RZ, R13, RZ, P0, !PT ;  /* 0x0000000dff0d7210 */ /* 0x000fe400007fe4ff */
[----:B------:R-:W-:Y:S01]  /*0750*/  ISETP.NE.AND P0, PT, R6, RZ, PT ;  /* 0x000000ff0600720c */ /* 0x000fe20003f05270 */
[C---:B------:R-:W-:Y:S01]  /*0760*/  IMAD.WIDE.U32 R16, R11.reuse, 0x4, R16 ;  /* 0x000000040b107825 */ /* 0x040fe200078e0010 */
[C---:B------:R-:W-:Y:S02]  /*0770*/  IADD3 R9, PT, PT, R11.reuse, R9, RZ ;  /* 0x000000090b097210 */ /* 0x040fe40007ffe0ff */
[C---:B------:R-:W-:Y:S02]  /*0780*/  IADD3 R10, PT, PT, R11.reuse, R10, RZ ;  /* 0x0000000a0b0a7210 */ /* 0x040fe40007ffe0ff */
[C---:B------:R-:W-:Y:S02]  /*0790*/  IADD3 R22, PT, PT, R11.reuse, R22, RZ ;  /* 0x000000160b167210 */ /* 0x040fe40007ffe0ff */
[----:B------:R-:W-:-:S02]  /*07a0*/  IADD3 R23, PT, PT, R11, R23, RZ ;  /* 0x000000170b177210 */ /* 0x000fc40007ffe0ff */
[C---:B------:R-:W-:Y:S02]  /*07b0*/  IADD3 R24, PT, PT, R11.reuse, R24, RZ ;  /* 0x000000180b187210 */ /* 0x040fe40007ffe0ff */
[C---:B------:R-:W-:Y:S02]  /*07c0*/  IADD3 R25, PT, PT, R11.reuse, R25, RZ ;  /* 0x000000190b197210 */ /* 0x040fe40007ffe0ff */
[----:B------:R-:W-:Y:S01]  /*07d0*/  IADD3 R26, PT, PT, R11, R26, RZ ;  /* 0x0000001a0b1a7210 */ /* 0x000fe20007ffe0ff */
[----:B--2---:R-:W-:-:S04]  /*07e0*/  FFMA R28, -R19, R18, R28 ;  /* 0x00000012131c7223 */ /* 0x004fc8000000011c */
[----:B------:R-:W-:-:S04]  /*07f0*/  FADD R20, R29, -R28 ;  /* 0x8000001c1d147221 */ /* 0x000fc80000000000 */
[----:B------:R-:W-:-:S04]  /*0800*/  FADD R21, -R29, R20 ;  /* 0x000000141d157221 */ /* 0x000fc80000000100 */
[----:B------:R-:W-:Y:S01]  /*0810*/  FADD R21, R28, R21 ;  /* 0x000000151c157221 */ /* 0x000fe20000000000 */
[----:B------:R-:W-:Y:S06]  /*0820*/  @P0 BRA `(.L_x_3) ;  /* 0xfffffff800f00947 */ /* 0x000fec000383ffff */
[----:B------:R-:W-:-:S07]  /*0830*/  MOV R17, R8 ;  /* 0x0000000800117202 */ /* 0x000fce0000000f00 */
.L_x_2:
[----:B------:R-:W-:-:S13]  /*0840*/  LOP3.LUT P0, R6, R5, 0x7, RZ, 0xc0, !PT ;  /* 0x0000000705067812 */ /* 0x000fda000780c0ff */
[----:B------:R-:W-:Y:S05]  /*0850*/  @!P0 BRA `(.L_x_4) ;  /* 0x0000000400608947 */ /* 0x000fea0003800000 */
[----:B------:R-:W-:Y:S02]  /*0860*/  ISETP.GE.U32.AND P2, PT, R6, 0x4, PT ;  /* 0x000000040600780c */ /* 0x000fe40003f46070 */
[----:B------:R-:W-:-:S04]  /*0870*/  LOP3.LUT R23, R5, 0x3, RZ, 0xc0, !PT ;  /* 0x0000000305177812 */ /* 0x000fc800078ec0ff */
[----:B------:R-:W-:-:S07]  /*0880*/  ISETP.NE.AND P0, PT, R23, RZ, PT ;  /* 0x000000ff1700720c */ /* 0x000fce0003f05270 */
[----:B------:R-:W-:Y:S06]  /*0890*/  @!P2 BRA `(.L_x_5) ;  /* 0x0000000000a8a947 */ /* 0x000fec0003800000 */
[----:B------:R-:W0:Y:S01]  /*08a0*/  LDC.64 R10, c[0x0][0x388] ;  /* 0x0000e200ff0a7b82 */ /* 0x000e220000000a00 */
[----:B------:R-:W1:Y:S01]  /*08b0*/  LDCU.64 UR6, c[0x0][0x380] ;  /* 0x00007000ff0677ac */ /* 0x000e620008000a00 */
[----:B------:R-:W-:Y:S01]  /*08c0*/  IADD3 R9, PT, PT, R4, R17, RZ ;  /* 0x0000001104097210 */ /* 0x000fe20007ffe0ff */
[----:B------:R-:W-:-:S05]  /*08d0*/  IMAD R15, R17, R0, R7 ;  /* 0x00000000110f7224 */ /* 0x000fca00078e0207 */
[----:B------:R-:W2:Y:S01]  /*08e0*/  LDC.64 R12, c[0x0][0x380] ;  /* 0x0000e000ff0c7b82 */ /* 0x000ea20000000a00 */
[C---:B------:R-:W-:Y:S01]  /*08f0*/  IADD3 R25, PT, PT, R15.reuse, R0, RZ ;  /* 0x000000000f197210 */ /* 0x040fe20007ffe0ff */
[----:B0-----:R-:W-:-:S06]  /*0900*/  IMAD.WIDE.U32 R18, R15, 0x4, R10 ;  /* 0x000000040f127825 */ /* 0x001fcc00078e000a */
[----:B------:R-:W3:Y:S01]  /*0910*/  LDG.E R18, desc[UR4][R18.64] ;  /* 0x0000000412127981 */ /* 0x000ee2000c1e1900 */
[----:B--2---:R-:W-:Y:S01]  /*0920*/  IMAD.WIDE.U32 R12, R9, 0x4, R12 ;  /* 0x00000004090c7825 */ /* 0x004fe200078e000c */
[----:B------:R-:W-:-:S04]  /*0930*/  IADD3 R9, P2, PT, R4, R17, RZ ;  /* 0x0000001104097210 */ /* 0x000fc80007f5e0ff */
[----:B------:R0:W3:Y:S01]  /*0940*/  LDG.E R6, desc[UR4][R12.64] ;  /* 0x000000040c067981 */ /* 0x0000e2000c1e1900 */
[----:B------:R-:W-:Y:S02]  /*0950*/  IADD3.X R16, PT, PT, RZ, RZ, RZ, P2, !PT ;  /* 0x000000ffff107210 */ /* 0x000fe400017fe4ff */
[----:B-1----:R-:W-:Y:S01]  /*0960*/  LEA R8, P2, R9, UR6, 0x2 ;  /* 0x0000000609087c11 */ /* 0x002fe2000f8410ff */
[----:B------:R-:W-:-:S03]  /*0970*/  IMAD.WIDE.U32 R14, R25, 0x4, R10 ;  /* 0x00000004190e7825 */ /* 0x000fc600078e000a */
[----:B------:R-:W-:-:S03]  /*0980*/  LEA.HI.X R9, R9, UR7, R16, 0x2, P2 ;  /* 0x0000000709097c11 */ /* 0x000fc600090f1410 */
[----:B------:R-:W2:Y:S04]  /*0990*/  LDG.E R15, desc[UR4][R14.64] ;  /* 0x000000040e0f7981 */ /* 0x000ea8000c1e1900 */
[----:B------:R-:W2:Y:S01]  /*09a0*/  LDG.E R16, desc[UR4][R8.64+0x4] ;  /* 0x0000040408107981 */ /* 0x000ea2000c1e1900 */
[----:B------:R-:W-:-:S03]  /*09b0*/  IADD3 R25, PT, PT, R25, R0, RZ ;  /* 0x0000000019197210 */ /* 0x000fc60007ffe0ff */
[----:B------:R-:W4:Y:S02]  /*09c0*/  LDG.E R19, desc[UR4][R8.64+0x8] ;  /* 0x0000080408137981 */ /* 0x000f24000c1e1900 */
[C-C-:B0-----:R-:W-:Y:S01]  /*09d0*/  IMAD.WIDE.U32 R12, R25.reuse, 0x4, R10.reuse ;  /* 0x00000004190c7825 */ /* 0x141fe200078e000a */
[----:B------:R-:W-:Y:S01]  /*09e0*/  IADD3 R25, PT, PT, R25, R0, RZ ;  /* 0x0000000019197210 */ /* 0x000fe20007ffe0ff */
[----:B------:R0:W5:Y:S04]  /*09f0*/  LDG.E R22, desc[UR4][R8.64+0xc] ;  /* 0x00000c0408167981 */ /* 0x000168000c1e1900 */
[----:B------:R-:W4:Y:S01]  /*0a00*/  LDG.E R12, desc[UR4][R12.64] ;  /* 0x000000040c0c7981 */ /* 0x000f22000c1e1900 */
[----:B------:R-:W-:-:S06]  /*0a10*/  IMAD.WIDE.U32 R10, R25, 0x4, R10 ;  /* 0x00000004190a7825 */ /* 0x000fcc00078e000a */
[----:B------:R-:W5:Y:S01]  /*0a20*/  LDG.E R11, desc[UR4][R10.64] ;  /* 0x000000040a0b7981 */ /* 0x000f62000c1e1900 */
[----:B------:R-:W-:Y:S01]  /*0a30*/  IADD3 R17, PT, PT, R17, 0x4, RZ ;  /* 0x0000000411117810 */ /* 0x000fe20007ffe0ff */
[----:B---3--:R-:W-:-:S04]  /*0a40*/  FFMA R21, -R6, R18, R21 ;  /* 0x0000001206157223 */ /* 0x008fc80000000115 */
[----:B------:R-:W-:-:S04]  /*0a50*/  FADD R25, R20, -R21 ;  /* 0x8000001514197221 */ /* 0x000fc80000000000 */
[----:B------:R-:W-:-:S04]  /*0a60*/  FADD R20, -R20, R25 ;  /* 0x0000001914147221 */ /* 0x000fc80000000100 */
[----:B------:R-:W-:-:S04]  /*0a70*/  FADD R21, R21, R20 ;  /* 0x0000001415157221 */ /* 0x000fc80000000000 */
[----:B--2---:R-:W-:-:S04]  /*0a80*/  FFMA R16, -R16, R15, R21 ;  /* 0x0000000f10107223 */ /* 0x004fc80000000115 */
[----:B------:R-:W-:-:S04]  /*0a90*/  FADD R6, R25, -R16 ;  /* 0x8000001019067221 */ /* 0x000fc80000000000 */
[----:B------:R-:W-:-:S04]  /*0aa0*/  FADD R25, -R25, R6 ;  /* 0x0000000619197221 */ /* 0x000fc80000000100 */
[----:B------:R-:W-:-:S04]  /*0ab0*/  FADD R16, R16, R25 ;  /* 0x0000001910107221 */ /* 0x000fc80000000000 */
[----:B----4-:R-:W-:-:S04]  /*0ac0*/  FFMA R19, -R19, R12, R16 ;  /* 0x0000000c13137223 */ /* 0x010fc80000000110 */
[----:B0-----:R-:W-:-:S04]  /*0ad0*/  FADD R9, R6, -R19 ;  /* 0x8000001306097221 */ /* 0x001fc80000000000 */
[----:B------:R-:W-:-:S04]  /*0ae0*/  FADD R6, -R6, R9 ;  /* 0x0000000906067221 */ /* 0x000fc80000000100 */
[----:B------:R-:W-:-:S04]  /*0af0*/  FADD R19, R19, R6 ;  /* 0x0000000613137221 */ /* 0x000fc80000000000 */
[----:B-----5:R-:W-:-:S04]  /*0b00*/  FFMA R22, -R22, R11, R19 ;  /* 0x0000000b16167223 */ /* 0x020fc80000000113 */
[----:B------:R-:W-:-:S04]  /*0b10*/  FADD R20, R9, -R22 ;  /* 0x8000001609147221 */ /* 0x000fc80000000000 */
[----:B------:R-:W-:-:S04]  /*0b20*/  FADD R9, -R9, R20 ;  /* 0x0000001409097221 */ /* 0x000fc80000000100 */
[----:B------:R-:W-:-:S07]  /*0b30*/  FADD R21, R22, R9 ;  /* 0x0000000916157221 */ /* 0x000fce0000000000 */
.L_x_5:
[----:B------:R-:W-:Y:S05]  /*0b40*/  @!P0 BRA `(.L_x_4) ;  /* 0x0000000000a48947 */ /* 0x000fea0003800000 */
[----:B------:R-:W-:Y:S02]  /*0b50*/  ISETP.NE.AND P2, PT, R23, 0x1, PT ;  /* 0x000000011700780c */ /* 0x000fe40003f45270 */
[----:B------:R-:W-:-:S04]  /*0b60*/  LOP3.LUT R5, R5, 0x1, RZ, 0xc0, !PT ;  /* 0x0000000105057812 */ /* 0x000fc800078ec0ff */
[----:B------:R-:W-:-:S07]  /*0b70*/  ISETP.NE.U32.AND P0, PT, R5, 0x1, PT ;  /* 0x000000010500780c */ /* 0x000fce0003f05070 */
[----:B------:R-:W-:Y:S06]  /*0b80*/  @!P2 BRA `(.L_x_6) ;  /* 0x000000000068a947 */ /* 0x000fec0003800000 */
[----:B------:R-:W0:Y:S01]  /*0b90*/  LDC.64 R10, c[0x0][0x380] ;  /* 0x0000e000ff0a7b82 */ /* 0x000e220000000a00 */
[----:B------:R-:W1:Y:S01]  /*0ba0*/  LDCU.64 UR6, c[0x0][0x380] ;  /* 0x00007000ff0677ac */ /* 0x000e620008000a00 */
[----:B------:R-:W-:Y:S01]  /*0bb0*/  IADD3 R13, PT, PT, R4, R17, RZ ;  /* 0x00000011040d7210 */ /* 0x000fe20007ffe0ff */
[----:B------:R-:W-:-:S05]  /*0bc0*/  IMAD R5, R17, R0, R7 ;  /* 0x0000000011057224 */ /* 0x000fca00078e0207 */
[----:B------:R-:W2:Y:S01]  /*0bd0*/  LDC.64 R8, c[0x0][0x388] ;  /* 0x0000e200ff087b82 */ /* 0x000ea20000000a00 */
[----:B------:R-:W-:Y:S01]  /*0be0*/  IADD3 R6, P2, PT, R4, R17, RZ ;  /* 0x0000001104067210 */ /* 0x000fe20007f5e0ff */
[----:B0-----:R-:W-:-:S04]  /*0bf0*/  IMAD.WIDE.U32 R12, R13, 0x4, R10 ;  /* 0x000000040d0c7825 */ /* 0x001fc800078e000a */
[C---:B--2---:R-:W-:Y:S02]  /*0c00*/  IMAD.WIDE.U32 R14, R5.reuse, 0x4, R8 ;  /* 0x00000004050e7825 */ /* 0x044fe400078e0008 */
[----:B------:R-:W2:Y:S04]  /*0c10*/  LDG.E R12, desc[UR4][R12.64] ;  /* 0x000000040c0c7981 */ /* 0x000ea8000c1e1900 */
[----:B------:R-:W2:Y:S01]  /*0c20*/  LDG.E R14, desc[UR4][R14.64] ;  /* 0x000000040e0e7981 */ /* 0x000ea2000c1e1900 */
[----:B------:R-:W-:Y:S02]  /*0c30*/  IADD3.X R11, PT, PT, RZ, RZ, RZ, P2, !PT ;  /* 0x000000ffff0b7210 */ /* 0x000fe400017fe4ff */
[----:B------:R-:W-:Y:S02]  /*0c40*/  IADD3 R5, PT, PT, R5, R0, RZ ;  /* 0x0000000005057210 */ /* 0x000fe40007ffe0ff */
[----:B-1----:R-:W-:-:S03]  /*0c50*/  LEA R10, P2, R6, UR6, 0x2 ;  /* 0x00000006060a7c11 */ /* 0x002fc6000f8410ff */
[----:B------:R-:W-:Y:S01]  /*0c60*/  IMAD.WIDE.U32 R8, R5, 0x4, R8 ;  /* 0x0000000405087825 */ /* 0x000fe200078e0008 */
[----:B------:R-:W-:-:S05]  /*0c70*/  LEA.HI.X R11, R6, UR7, R11, 0x2, P2 ;  /* 0x00000007060b7c11 */ /* 0x000fca00090f140b */
[----:B------:R-:W3:Y:S04]  /*0c80*/  LDG.E R8, desc[UR4][R8.64] ;  /* 0x0000000408087981 */ /* 0x000ee8000c1e1900 */
[----:B------:R-:W3:Y:S01]  /*0c90*/  LDG.E R11, desc[UR4][R10.64+0x4] ;  /* 0x000004040a0b7981 */ /* 0x000ee2000c1e1900 */
[----:B------:R-:W-:Y:S01]  /*0ca0*/  IADD3 R17, PT, PT, R17, 0x2, RZ ;  /* 0x0000000211117810 */ /* 0x000fe20007ffe0ff */
[----:B--2---:R-:W-:-:S04]  /*0cb0*/  FFMA R21, -R12, R14, R21 ;  /* 0x0000000e0c157223 */ /* 0x004fc80000000115 */
[----:B------:R-:W-:-:S04]  /*0cc0*/  FADD R5, R20, -R21 ;  /* 0x8000001514057221 */ /* 0x000fc80000000000 */
[----:B------:R-:W-:-:S04]  /*0cd0*/  FADD R20, -R20, R5 ;  /* 0x0000000514147221 */ /* 0x000fc80000000100 */
[----:B------:R-:W-:-:S04]  /*0ce0*/  FADD R20, R21, R20 ;  /* 0x0000001415147221 */ /* 0x000fc80000000000 */
[----:B---3--:R-:W-:-:S04]  /*0cf0*/  FFMA R6, -R11, R8, R20 ;  /* 0x000000080b067223 */ /* 0x008fc80000000114 */
[----:B------:R-:W-:-:S04]  /*0d00*/  FADD R20, R5, -R6 ;  /* 0x8000000605147221 */ /* 0x000fc80000000000 */
[----:B------:R-:W-:-:S04]  /*0d10*/  FADD R5, -R5, R20 ;  /* 0x0000001405057221 */ /* 0x000fc80000000100 */
[----:B------:R-:W-:-:S07]  /*0d20*/  FADD R21, R6, R5 ;  /* 0x0000000506157221 */ /* 0x000fce0000000000 */
.L_x_6:
[----:B------:R-:W-:Y:S05]  /*0d30*/  @P0 BRA `(.L_x_4) ;  /* 0x0000000000280947 */ /* 0x000fea0003800000 */
[----:B------:R-:W0:Y:S01]  /*0d40*/  LDC.64 R8, c[0x0][0x380] ;  /* 0x0000e000ff087b82 */ /* 0x000e220000000a00 */
[----:B------:R-:W-:Y:S01]  /*0d50*/  IADD3 R5, PT, PT, R4, R17, RZ ;  /* 0x0000001104057210 */ /* 0x000fe20007ffe0ff */
[----:B------:R-:W-:-:S06]  /*0d60*/  IMAD R7, R17, R0, R7 ;  /* 0x0000000011077224 */ /* 0x000fcc00078e0207 */
[----:B------:R-:W1:Y:S01]  /*0d70*/  LDC.64 R10, c[0x0][0x388] ;  /* 0x0000e200ff0a7b82 */ /* 0x000e620000000a00 */
[----:B0-----:R-:W-:-:S06]  /*0d80*/  IMAD.WIDE.U32 R4, R5, 0x4, R8 ;  /* 0x0000000405047825 */ /* 0x001fcc00078e0008 */
[----:B------:R-:W2:Y:S01]  /*0d90*/  LDG.E R4, desc[UR4][R4.64] ;  /* 0x0000000404047981 */ /* 0x000ea2000c1e1900 */
[----:B-1----:R-:W-:-:S06]  /*0da0*/  IMAD.WIDE.U32 R6, R7, 0x4, R10 ;  /* 0x0000000407067825 */ /* 0x002fcc00078e000a */
[----:B------:R-:W2:Y:S02]  /*0db0*/  LDG.E R6, desc[UR4][R6.64] ;  /* 0x0000000406067981 */ /* 0x000ea4000c1e1900 */
[----:B--2---:R-:W-:-:S04]  /*0dc0*/  FFMA R21, -R4, R6, R21 ;  /* 0x0000000604157223 */ /* 0x004fc80000000115 */
[----:B------:R-:W-:-:S07]  /*0dd0*/  FADD R20, R20, -R21 ;  /* 0x8000001514147221 */ /* 0x000fce0000000000 */
.L_x_4:
[----:B------:R-:W0:Y:S02]  /*0de0*/  LDC.64 R4, c[0x0][0x390] ;  /* 0x0000e400ff047b82 */ /* 0x000e240000000a00 */
[----:B0-----:R-:W-:-:S05]  /*0df0*/  IMAD.WIDE.U32 R4, R3, 0x4, R4 ;  /* 0x0000000403047825 */ /* 0x001fca00078e0004 */
[----:B------:R1:W-:Y:S02]  /*0e00*/  STG.E desc[UR4][R4.64], R20 ;  /* 0x0000001404007986 */ /* 0x0003e4000c101904 */
.L_x_1:
[----:B------:R-:W-:Y:S05]  /*0e10*/  BSYNC.RECONVERGENT B0 ;  /* 0x0000000000007941 */ /* 0x000fea0003800200 */
.L_x_0:
[----:B------:R-:W-:Y:S05]  /*0e20*/  @P1 EXIT ;  /* 0x000000000000194d */ /* 0x000fea0003800000 */
[----:B0-----:R-:W-:Y:S01]  /*0e30*/  CS2R R6, SR_CLOCKLO ;  /* 0x0000000000067805 */ /* 0x001fe20000015000 */
[----:B-1----:R-:W0:Y:S08]  /*0e40*/  LDC.64 R4, c[0x0][0x3a8] ;  /* 0x0000ea00ff047b82 */ /* 0x002e300000000a00 */
[----:B------:R-:W1:Y:S01]  /*0e50*/  LDC.64 R8, c[0x0][0x3a0] ;  /* 0x0000e800ff087b82 */ /* 0x000e620000000a00 */
[----:B0-----:R-:W2:Y:S02]  /*0e60*/  LDG.E R5, desc[UR4][R4.64] ;  /* 0x0000000404057981 */ /* 0x001ea4000c1e1900 */
[----:B--2---:R-:W-:-:S05]  /*0e70*/  IADD3 R3, PT, PT, R5, R2, RZ ;  /* 0x0000000205037210 */ /* 0x004fca0007ffe0ff */
[----:B-1----:R-:W-:-:S05]  /*0e80*/  IMAD.WIDE R2, R3, 0x8, R8 ;  /* 0x0000000803027825 */ /* 0x002fca00078e0208 */
[----:B------:R-:W-:Y:S01]  /*0e90*/  STG.E.64 desc[UR4][R2.64], R6 ;  /* 0x0000000602007986 */ /* 0x000fe2000c101b04 */
[----:B------:R-:W-:Y:S05]  /*0ea0*/  EXIT ;  /* 0x000000000000794d */ /* 0x000fea0003800000 */
.L_x_7:
[----:B------:R-:W-:-:S00]  /*0eb0*/  BRA `(.L_x_7) ;  /* 0xfffffffc00fc7947 */ /* 0x000fc0000383ffff */
[----:B------:R-:W-:-:S00]  /*0ec0*/  NOP ;  /* 0x0000000000007918 */ /* 0x000fc00000000000 */
        /* <DEDUP_REMOVED lines=11> */
.L_x_8:


//--------------------- .nv.shared.reserved.0     --------------------------
	.section	.nv.shared.reserved.0,"aw",@nobits
	.weak		__nv_reservedSMEM_offset_0_alias
	.size		__nv_reservedSMEM_offset_0_alias, 0, 64
	.other		__nv_reservedSMEM_offset_0_alias,@"STO_CUDA_RESERVED_SHARED STV_DEFAULT"
__nv_reservedSMEM_offset_0_alias:
	.zero		0
	.zero		64


//--------------------- .nv.constant0._Z11matMultCUDAPKfS0_PfiPlPKi --------------------------
	.section	.nv.constant0._Z11matMultCUDAPKfS0_PfiPlPKi,"a",@progbits
	.sectionflags	@""
	.align	4
.nv.constant0._Z11matMultCUDAPKfS0_PfiPlPKi:
	.zero		944


//--------------------- SYMBOLS --------------------------

	.type		.nv.reservedSmem.offset0,@object
	.size		.nv.reservedSmem.offset0,0x4
